	.headerflags	@"EF_CUDA_TEXMODE_UNIFIED EF_CUDA_64BIT_ADDRESS EF_CUDA_ACCELERATORS EF_CUDA_SM90 EF_CUDA_VIRTUAL_SM(EF_CUDA_SM90)"
	.elftype	@"ET_EXEC"


//--------------------- .nv.info                  --------------------------
	.section	.nv.info,"",@"SHT_CUDA_INFO"
	.align	4


	//----- nvinfo : EIATTR_REGCOUNT
	.align		4
        /*0000*/ 	.byte	0x04, 0x2f
        /*0002*/ 	.short	(.L_1 - .L_0)
	.align		4
.L_0:
        /*0004*/ 	.word	index@(triton_per_fused_mean_22)
        /*0008*/ 	.word	0x00000018


	//----- nvinfo : EIATTR_MIN_STACK_SIZE
	.align		4
.L_1:
        /*000c*/ 	.byte	0x04, 0x12
        /*000e*/ 	.short	(.L_3 - .L_2)
	.align		4
.L_2:
        /*0010*/ 	.word	index@(triton_per_fused_mean_22)
        /*0014*/ 	.word	0x00000000


	//----- nvinfo : EIATTR_FRAME_SIZE
	.align		4
.L_3:
        /*0018*/ 	.byte	0x04, 0x11
        /*001a*/ 	.short	(.L_5 - .L_4)
	.align		4
.L_4:
        /*001c*/ 	.word	index@(triton_per_fused_mean_22)
        /*0020*/ 	.word	0x00000000


	//----- nvinfo : EIATTR_MIN_STACK_SIZE
	.align		4
.L_5:
        /*0024*/ 	.byte	0x04, 0x12
        /*0026*/ 	.short	(.L_7 - .L_6)
	.align		4
.L_6:
        /*0028*/ 	.word	index@(triton_per_fused_mean_22)
        /*002c*/ 	.word	0x00000000
.L_7:


//--------------------- .nv.info.triton_per_fused_mean_22 --------------------------
	.section	.nv.info.triton_per_fused_mean_22,"",@"SHT_CUDA_INFO"
	.sectionflags	@""
	.align	4


	//----- nvinfo : EIATTR_CUDA_API_VERSION
	.align		4
        /*0000*/ 	.byte	0x04, 0x37
        /*0002*/ 	.short	(.L_9 - .L_8)
.L_8:
        /*0004*/ 	.word	0x0000007c


	//----- nvinfo : EIATTR_KPARAM_INFO
	.align		4
.L_9:
        /*0008*/ 	.byte	0x04, 0x17
        /*000a*/ 	.short	(.L_11 - .L_10)
.L_10:
        /*000c*/ 	.word	0x00000000
        /*0010*/ 	.short	0x0003
        /*0012*/ 	.short	0x0014
        /*0014*/ 	.byte	0x00, 0xf0, 0x11, 0x00


	//----- nvinfo : EIATTR_KPARAM_INFO
	.align		4
.L_11:
        /*0018*/ 	.byte	0x04, 0x17
        /*001a*/ 	.short	(.L_13 - .L_12)
.L_12:
        /*001c*/ 	.word	0x00000000
        /*0020*/ 	.short	0x0002
        /*0022*/ 	.short	0x0010
        /*0024*/ 	.byte	0x00, 0xf0, 0x11, 0x00


	//----- nvinfo : EIATTR_KPARAM_INFO
	.align		4
.L_13:
        /*0028*/ 	.byte	0x04, 0x17
        /*002a*/ 	.short	(.L_15 - .L_14)
.L_14:
        /*002c*/ 	.word	0x00000000
        /*0030*/ 	.short	0x0001
        /*0032*/ 	.short	0x0008
        /*0034*/ 	.byte	0x00, 0xf4, 0x21, 0x00


	//----- nvinfo : EIATTR_KPARAM_INFO
	.align		4
.L_15:
        /*0038*/ 	.byte	0x04, 0x17
        /*003a*/ 	.short	(.L_17 - .L_16)
.L_16:
        /*003c*/ 	.word	0x00000000
        /*0040*/ 	.short	0x0000
        /*0042*/ 	.short	0x0000
        /*0044*/ 	.byte	0x00, 0xf4, 0x21, 0x00


	//----- nvinfo : EIATTR_SPARSE_MMA_MASK
	.align		4
.L_17:
        /*0048*/ 	.byte	0x03, 0x50
        /*004a*/ 	.short	0x0000


	//----- nvinfo : EIATTR_MAXREG_COUNT
	.align		4
        /*004c*/ 	.byte	0x03, 0x1b
        /*004e*/ 	.short	0x00ff


	//----- nvinfo : EIATTR_COOP_GROUP_MASK_REGIDS
	.align		4
        /*0050*/ 	.byte	0x04, 0x29
        /*0052*/ 	.short	(.L_19 - .L_18)


	//   ....[0]....
.L_18:
        /*0054*/ 	.word	0xffffffff


	//   ....[1]....
        /*0058*/ 	.word	0xffffffff


	//   ....[2]....
        /*005c*/ 	.word	0xffffffff


	//   ....[3]....
        /*0060*/ 	.word	0xffffffff


	//   ....[4]....
        /*0064*/ 	.word	0xffffffff


	//   ....[5]....
        /*0068*/ 	.word	0xffffffff


	//   ....[6]....
        /*006c*/ 	.word	0xffffffff


	//   ....[7]....
        /*0070*/ 	.word	0xffffffff


	//   ....[8]....
        /*0074*/ 	.word	0xffffffff


	//   ....[9]....
        /*0078*/ 	.word	0xffffffff


	//   ....[10]....
        /*007c*/ 	.word	0xffffffff


	//   ....[11]....
        /*0080*/ 	.word	0xffffffff


	//----- nvinfo : EIATTR_COOP_GROUP_INSTR_OFFSETS
	.align		4
.L_19:
        /*0084*/ 	.byte	0x04, 0x28
        /*0086*/ 	.short	(.L_21 - .L_20)


	//   ....[0]....
.L_20:
        /*0088*/ 	.word	0x000003c0


	//   ....[1]....
        /*008c*/ 	.word	0x000003d0


	//   ....[2]....
        /*0090*/ 	.word	0x000003e0


	//   ....[3]....
        /*0094*/ 	.word	0x000003f0


	//   ....[4]....
        /*0098*/ 	.word	0x00000440


	//   ....[5]....
        /*009c*/ 	.word	0x00000450


	//   ....[6]....
        /*00a0*/ 	.word	0x00000460


	//   ....[7]....
        /*00a4*/ 	.word	0x00000470


	//   ....[8]....
        /*00a8*/ 	.word	0x000004c0


	//   ....[9]....
        /*00ac*/ 	.word	0x000004d0


	//   ....[10]....
        /*00b0*/ 	.word	0x000004e0


	//   ....[11]....
        /*00b4*/ 	.word	0x000004f0


	//----- nvinfo : EIATTR_EXIT_INSTR_OFFSETS
	.align		4
.L_21:
        /*00b8*/ 	.byte	0x04, 0x1c
        /*00ba*/ 	.short	(.L_23 - .L_22)


	//   ....[0]....
.L_22:
        /*00bc*/ 	.word	0x000006d0


	//   ....[1]....
        /*00c0*/ 	.word	0x00000700


	//----- nvinfo : EIATTR_REQNTID
	.align		4
.L_23:
        /*00c4*/ 	.byte	0x04, 0x10
        /*00c6*/ 	.short	(.L_25 - .L_24)
.L_24:
        /*00c8*/ 	.word	0x00000100
        /*00cc*/ 	.word	0x00000001
        /*00d0*/ 	.word	0x00000001


	//----- nvinfo : EIATTR_CBANK_PARAM_SIZE
	.align		4
.L_25:
        /*00d4*/ 	.byte	0x03, 0x19
        /*00d6*/ 	.short	0x0018


	//----- nvinfo : EIATTR_PARAM_CBANK
	.align		4
        /*00d8*/ 	.byte	0x04, 0x0a
        /*00da*/ 	.short	(.L_27 - .L_26)
	.align		4
.L_26:
        /*00dc*/ 	.word	index@(.nv.constant0.triton_per_fused_mean_22)
        /*00e0*/ 	.short	0x0210
        /*00e2*/ 	.short	0x0018


	//----- nvinfo : EIATTR_SW_WAR
	.align		4
.L_27:
        /*00e4*/ 	.byte	0x04, 0x36
        /*00e6*/ 	.short	(.L_29 - .L_28)
.L_28:
        /*00e8*/ 	.word	0x00000008
.L_29:


//--------------------- .nv.callgraph             --------------------------
	.section	.nv.callgraph,"",@"SHT_CUDA_CALLGRAPH"
	.align	4
	.sectionentsize	8
	.align		4
        /*0000*/ 	.word	0x00000000
	.align		4
        /*0004*/ 	.word	0xffffffff
	.align		4
        /*0008*/ 	.word	0x00000000
	.align		4
        /*000c*/ 	.word	0xfffffffe
	.align		4
        /*0010*/ 	.word	0x00000000
	.align		4
        /*0014*/ 	.word	0xfffffffd
	.align		4
        /*0018*/ 	.word	0x00000000
	.align		4
        /*001c*/ 	.word	0xfffffffc


//--------------------- .text.triton_per_fused_mean_22 --------------------------
	.section	.text.triton_per_fused_mean_22,"ax",@progbits
	.sectionflags	@"SHF_BARRIERS=1"
	.align	128
        .global         triton_per_fused_mean_22
        .type           triton_per_fused_mean_22,@function
        .size           triton_per_fused_mean_22,(.L_x_1 - triton_per_fused_mean_22)
        .other          triton_per_fused_mean_22,@"STO_CUDA_ENTRY STV_DEFAULT"
triton_per_fused_mean_22:
.text.triton_per_fused_mean_22:
[----:B------:R-:W0:Y:S02]  /*0000*/  LDC R1, c[0x0][0x28] ;  /* 0x00000a00ff017b82 */ /* 0x000e240000000800 */
[----:B------:R-:W1:Y:S01]  /*0010*/  S2R R0, SR_CTAID.X ;  /* 0x0000000000007919 */ /* 0x000e620000002500 */
[----:B------:R-:W-:Y:S01]  /*0020*/  IMAD.MOV.U32 R6, RZ, RZ, RZ ;  /* 0x000000ffff067224 */ /* 0x000fe200078e00ff */
[----:B------:R-:W2:Y:S01]  /*0030*/  LDC.64 R4, c[0x0][0x218] ;  /* 0x00008600ff047b82 */ /* 0x000ea20000000a00 */
[----:B------:R-:W-:Y:S01]  /*0040*/  ULDC.64 UR6, c[0x0][0x208] ;  /* 0x0000820000067ab9 */ /* 0x000fe20000000a00 */
[----:B------:R-:W3:Y:S01]  /*0050*/  S2R R3, SR_TID.X ;  /* 0x0000000000037919 */ /* 0x000ee20000002100 */
[----:B-1----:R-:W-:Y:S02]  /*0060*/  IMAD.SHL.U32 R0, R0, 0x80, RZ ;  /* 0x0000008000007824 */ /* 0x002fe400078e00ff */
[----:B---3--:R-:W-:Y:S01]  /*0070*/  IMAD.SHL.U32 R15, R3, 0x4, RZ ;  /* 0x00000004030f7824 */ /* 0x008fe200078e00ff */
[----:B------:R-:W-:-:S04]  /*0080*/  SHF.R.U32.HI R18, RZ, 0x5, R3 ;  /* 0x00000005ff127819 */ /* 0x000fc80000011603 */
[----:B------:R-:W-:Y:S02]  /*0090*/  LOP3.LUT R7, R0, 0x7c, R15, 0xf8, !PT ;  /* 0x0000007c00077812 */ /* 0x000fe400078ef80f */
[----:B------:R-:W-:Y:S02]  /*00a0*/  SGXT.U32 R18, R18, 0x3 ;  /* 0x000000031212781a */ /* 0x000fe40000000000 */
[C---:B------:R-:W-:Y:S01]  /*00b0*/  ISETP.GE.AND P0, PT, R7.reuse, 0x3c0, PT ;  /* 0x000003c00700780c */ /* 0x040fe20003f06270 */
[----:B------:R-:W-:-:S05]  /*00c0*/  IMAD.HI R6, R7, -0x77777777, R6 ;  /* 0x8888888907067827 */ /* 0x000fca00078e0206 */
[----:B------:R-:W-:-:S04]  /*00d0*/  SHF.R.U32.HI R9, RZ, 0x1f, R6 ;  /* 0x0000001fff097819 */ /* 0x000fc80000011606 */
[----:B------:R-:W-:-:S05]  /*00e0*/  LEA.HI.SX32 R9, R6, R9, 0x19 ;  /* 0x0000000906097211 */ /* 0x000fca00078fcaff */
[----:B------:R-:W-:-:S04]  /*00f0*/  IMAD R11, R9, -0xf0, R7 ;  /* 0xffffff10090b7824 */ /* 0x000fc800078e0207 */
[----:B------:R-:W-:Y:S01]  /*0100*/  IMAD R6, R18, 0xf0, R11 ;  /* 0x000000f012067824 */ /* 0x000fe200078e020b */
[----:B------:R-:W-:-:S03]  /*0110*/  CS2R R10, SRZ ;  /* 0x00000000000a7805 */ /* 0x000fc6000001ff00 */
[----:B------:R-:W-:Y:S01]  /*0120*/  IMAD R9, R9, 0xf00, R6 ;  /* 0x00000f0009097824 */ /* 0x000fe200078e0206 */
[----:B------:R-:W-:-:S03]  /*0130*/  CS2R R6, SRZ ;  /* 0x0000000000067805 */ /* 0x000fc6000001ff00 */
[C---:B------:R-:W-:Y:S02]  /*0140*/  VIADD R21, R9.reuse, 0x780 ;  /* 0x0000078009157836 */ /* 0x040fe40000000000 */
[----:B--2---:R-:W-:Y:S01]  /*0150*/  IMAD.WIDE R12, R9, 0x4, R4 ;  /* 0x00000004090c7825 */ /* 0x004fe200078e0204 */
[----:B------:R-:W-:-:S03]  /*0160*/  CS2R R8, SRZ ;  /* 0x0000000000087805 */ /* 0x000fc6000001ff00 */
[----:B------:R-:W-:Y:S01]  /*0170*/  IMAD.WIDE R20, R21, 0x4, R4 ;  /* 0x0000000415147825 */ /* 0x000fe200078e0204 */
[----:B------:R-:W-:-:S04]  /*0180*/  CS2R R4, SRZ ;  /* 0x0000000000047805 */ /* 0x000fc8000001ff00 */
[----:B------:R-:W2:Y:S04]  /*0190*/  @!P0 LDG.E.128 R8, desc[UR6][R20.64] ;  /* 0x0000000614088981 */ /* 0x000ea8000c1e1d00 */
[----:B------:R-:W3:Y:S01]  /*01a0*/  @!P0 LDG.E.128 R4, desc[UR6][R12.64] ;  /* 0x000000060c048981 */ /* 0x000ee2000c1e1d00 */
[----:B------:R-:W1:Y:S01]  /*01b0*/  S2UR UR5, SR_CgaCtaId ;  /* 0x00000000000579c3 */ /* 0x000e620000008800 */
[----:B------:R-:W-:Y:S01]  /*01c0*/  UMOV UR4, 0x400 ;  /* 0x0000040000047882 */ /* 0x000fe20000000000 */
[----:B------:R-:W-:Y:S01]  /*01d0*/  IMAD.SHL.U32 R18, R18, 0x4, RZ ;  /* 0x0000000412127824 */ /* 0x000fe200078e00ff */
[----:B------:R-:W-:Y:S01]  /*01e0*/  ISETP.GE.AND P1, PT, R3, 0x400, PT ;  /* 0x000004000300780c */ /* 0x000fe20003f26270 */
[----:B-1----:R-:W-:Y:S01]  /*01f0*/  UPRMT UR4, UR5, 0x654, UR4 ;  /* 0x0000065405047896 */ /* 0x002fe20008000004 */
[----:B--2---:R-:W-:-:S02]  /*0200*/  SEL R9, R9, RZ, !P0 ;  /* 0x000000ff09097207 */ /* 0x004fc40004000000 */
[----:B---3--:R-:W-:Y:S02]  /*0210*/  SEL R19, R4, RZ, !P0 ;  /* 0x000000ff04137207 */ /* 0x008fe40004000000 */
[----:B------:R-:W-:Y:S02]  /*0220*/  SEL R4, R5, RZ, !P0 ;  /* 0x000000ff05047207 */ /* 0x000fe40004000000 */
[----:B------:R-:W-:Y:S02]  /*0230*/  SEL R10, R10, RZ, !P0 ;  /* 0x000000ff0a0a7207 */ /* 0x000fe40004000000 */
[----:B------:R-:W-:Y:S01]  /*0240*/  SEL R5, R6, RZ, !P0 ;  /* 0x000000ff06057207 */ /* 0x000fe20004000000 */
[----:B------:R-:W-:Y:S01]  /*0250*/  FADD R9, R4, R9 ;  /* 0x0000000904097221 */ /* 0x000fe20000000000 */
[----:B------:R-:W-:Y:S02]  /*0260*/  SEL R8, R8, RZ, !P0 ;  /* 0x000000ff08087207 */ /* 0x000fe40004000000 */
[----:B------:R-:W-:-:S02]  /*0270*/  SEL R11, R11, RZ, !P0 ;  /* 0x000000ff0b0b7207 */ /* 0x000fc40004000000 */
[----:B------:R-:W-:Y:S02]  /*0280*/  SEL R6, R7, RZ, !P0 ;  /* 0x000000ff07067207 */ /* 0x000fe40004000000 */
[----:B------:R-:W-:Y:S01]  /*0290*/  LOP3.LUT R4, R15, 0x7c, RZ, 0xc0, !PT ;  /* 0x0000007c0f047812 */ /* 0x000fe200078ec0ff */
[----:B------:R-:W-:Y:S01]  /*02a0*/  FADD R10, R5, R10 ;  /* 0x0000000a050a7221 */ /* 0x000fe20000000000 */
[----:B------:R-:W-:Y:S01]  /*02b0*/  FADD R8, R19, R8 ;  /* 0x0000000813087221 */ /* 0x000fe20000000000 */
[----:B------:R-:W-:Y:S02]  /*02c0*/  FADD R11, R6, R11 ;  /* 0x0000000b060b7221 */ /* 0x000fe40000000000 */
[----:B------:R-:W-:Y:S01]  /*02d0*/  IMAD.SHL.U32 R5, R4, 0x20, RZ ;  /* 0x0000002004057824 */ /* 0x000fe200078e00ff */
[----:B------:R-:W-:Y:S02]  /*02e0*/  SEL R9, R9, RZ, !P0 ;  /* 0x000000ff09097207 */ /* 0x000fe40004000000 */
[----:B------:R-:W-:-:S02]  /*02f0*/  SEL R7, R8, RZ, !P0 ;  /* 0x000000ff08077207 */ /* 0x000fc40004000000 */
[----:B------:R-:W-:Y:S02]  /*0300*/  LOP3.LUT R18, R5, R18, RZ, 0xfc, !PT ;  /* 0x0000001205127212 */ /* 0x000fe400078efcff */
[----:B------:R-:W-:Y:S02]  /*0310*/  SEL R13, R10, RZ, !P0 ;  /* 0x000000ff0a0d7207 */ /* 0x000fe40004000000 */
[----:B------:R-:W-:Y:S01]  /*0320*/  SEL R11, R11, RZ, !P0 ;  /* 0x000000ff0b0b7207 */ /* 0x000fe20004000000 */
[----:B------:R-:W-:Y:S04]  /*0330*/  STS [R18+UR4], R7 ;  /* 0x0000000712007988 */ /* 0x000fe80008000804 */
[----:B------:R-:W-:Y:S04]  /*0340*/  STS [R18+UR4+0x20], R9 ;  /* 0x0000200912007988 */ /* 0x000fe80008000804 */
[----:B------:R-:W-:Y:S04]  /*0350*/  STS [R18+UR4+0x40], R13 ;  /* 0x0000400d12007988 */ /* 0x000fe80008000804 */
[----:B------:R-:W-:Y:S01]  /*0360*/  STS [R18+UR4+0x60], R11 ;  /* 0x0000600b12007988 */ /* 0x000fe20008000804 */
[----:B------:R-:W-:Y:S06]  /*0370*/  BAR.SYNC.DEFER_BLOCKING 0x0 ;  /* 0x0000000000007b1d */ /* 0x000fec0000010000 */
[----:B------:R-:W1:Y:S04]  /*0380*/  @!P1 LDS R16, [R15+UR4] ;  /* 0x000000040f109984 */ /* 0x000e680008000800 */
[----:B------:R-:W2:Y:S04]  /*0390*/  @!P1 LDS R2, [R15+UR4+0x400] ;  /* 0x000400040f029984 */ /* 0x000ea80008000800 */
[----:B------:R-:W3:Y:S04]  /*03a0*/  @!P1 LDS R14, [R15+UR4+0x800] ;  /* 0x000800040f0e9984 */ /* 0x000ee80008000800 */
[----:B------:R-:W4:Y:S04]  /*03b0*/  @!P1 LDS R17, [R15+UR4+0xc00] ;  /* 0x000c00040f119984 */ /* 0x000f280008000800 */
[----:B-1----:R-:W1:Y:S04]  /*03c0*/  SHFL.BFLY PT, R19, R16, 0x4, 0x1f ;  /* 0x0c801f0010137f89 */ /* 0x002e6800000e0000 */
[----:B--2---:R-:W2:Y:S04]  /*03d0*/  SHFL.BFLY PT, R21, R2, 0x4, 0x1f ;  /* 0x0c801f0002157f89 */ /* 0x004ea800000e0000 */
[----:B---3--:R-:W3:Y:S04]  /*03e0*/  SHFL.BFLY PT, R7, R14, 0x4, 0x1f ;  /* 0x0c801f000e077f89 */ /* 0x008ee800000e0000 */
[----:B----4-:R-:W4:Y:S01]  /*03f0*/  SHFL.BFLY PT, R6, R17, 0x4, 0x1f ;  /* 0x0c801f0011067f89 */ /* 0x010f2200000e0000 */
[----:B-1----:R-:W-:Y:S01]  /*0400*/  FADD R19, R16, R19 ;  /* 0x0000001310137221 */ /* 0x002fe20000000000 */
[----:B--2---:R-:W-:Y:S01]  /*0410*/  FADD R21, R2, R21 ;  /* 0x0000001502157221 */ /* 0x004fe20000000000 */
[----:B---3--:R-:W-:Y:S01]  /*0420*/  FADD R10, R14, R7 ;  /* 0x000000070e0a7221 */ /* 0x008fe20000000000 */
[----:B----4-:R-:W-:-:S03]  /*0430*/  FADD R12, R17, R6 ;  /* 0x00000006110c7221 */ /* 0x010fc60000000000 */
[----:B------:R-:W1:Y:S04]  /*0440*/  SHFL.BFLY PT, R8, R21, 0x2, 0x1f ;  /* 0x0c401f0015087f89 */ /* 0x000e6800000e0000 */
[----:B------:R-:W2:Y:S04]  /*0450*/  SHFL.BFLY PT, R6, R19, 0x2, 0x1f ;  /* 0x0c401f0013067f89 */ /* 0x000ea800000e0000 */
[----:B------:R-:W3:Y:S04]  /*0460*/  SHFL.BFLY PT, R7, R10, 0x2, 0x1f ;  /* 0x0c401f000a077f89 */ /* 0x000ee800000e0000 */
[----:B------:R-:W4:Y:S01]  /*0470*/  SHFL.BFLY PT, R9, R12, 0x2, 0x1f ;  /* 0x0c401f000c097f89 */ /* 0x000f2200000e0000 */
        /* <DEDUP_REMOVED lines=8> */
[----:B------:R-:W-:-:S04]  /*0500*/  LOP3.LUT P0, RZ, R3, 0x7, RZ, 0xc0, !PT ;  /* 0x0000000703ff7812 */ /* 0x000fc8000780c0ff */
[----:B------:R-:W-:Y:S01]  /*0510*/  ISETP.LT.AND P0, PT, R3, 0x400, !P0 ;  /* 0x000004000300780c */ /* 0x000fe20004701270 */
[----:B-1----:R-:W-:Y:S01]  /*0520*/  FADD R12, R6, R7 ;  /* 0x00000007060c7221 */ /* 0x002fe20000000000 */
[----:B--2---:R-:W-:Y:S01]  /*0530*/  FADD R14, R8, R9 ;  /* 0x00000009080e7221 */ /* 0x004fe20000000000 */
[----:B---3--:R-:W-:Y:S01]  /*0540*/  FADD R16, R2, R11 ;  /* 0x0000000b02107221 */ /* 0x008fe20000000000 */
[----:B----4-:R-:W-:-:S09]  /*0550*/  FADD R18, R13, R18 ;  /* 0x000000120d127221 */ /* 0x010fd20000000000 */
[----:B------:R1:W-:Y:S04]  /*0560*/  @P0 STS [R15+UR4], R12 ;  /* 0x0000000c0f000988 */ /* 0x0003e80008000804 */
[----:B------:R-:W-:Y:S04]  /*0570*/  @P0 STS [R15+UR4+0x400], R14 ;  /* 0x0004000e0f000988 */ /* 0x000fe80008000804 */
[----:B------:R-:W-:Y:S04]  /*0580*/  @P0 STS [R15+UR4+0x800], R16 ;  /* 0x000800100f000988 */ /* 0x000fe80008000804 */
[----:B------:R-:W-:Y:S01]  /*0590*/  @P0 STS [R15+UR4+0xc00], R18 ;  /* 0x000c00120f000988 */ /* 0x000fe20008000804 */
[----:B------:R-:W-:Y:S06]  /*05a0*/  BAR.SYNC.DEFER_BLOCKING 0x0 ;  /* 0x0000000000007b1d */ /* 0x000fec0000010000 */
[----:B------:R-:W-:Y:S04]  /*05b0*/  LDS R8, [R5+UR4] ;  /* 0x0000000405087984 */ /* 0x000fe80008000800 */
[----:B------:R-:W-:Y:S04]  /*05c0*/  LDS R9, [R5+UR4+0x20] ;  /* 0x0000200405097984 */ /* 0x000fe80008000800 */
[----:B------:R-:W-:Y:S04]  /*05d0*/  LDS R10, [R5+UR4+0x40] ;  /* 0x00004004050a7984 */ /* 0x000fe80008000800 */
[----:B------:R-:W2:Y:S01]  /*05e0*/  LDS R11, [R5+UR4+0x60] ;  /* 0x00006004050b7984 */ /* 0x000ea20008000800 */
[----:B------:R-:W-:-:S04]  /*05f0*/  VIADD R7, R5, UR4 ;  /* 0x0000000405077c36 */ /* 0x000fc80008000000 */
[----:B------:R-:W-:Y:S01]  /*0600*/  IMAD R4, R4, -0x1c, R7 ;  /* 0xffffffe404047824 */ /* 0x000fe200078e0207 */
[----:B------:R-:W-:Y:S01]  /*0610*/  BAR.SYNC.DEFER_BLOCKING 0x0 ;  /* 0x0000000000007b1d */ /* 0x000fe20000010000 */
[----:B------:R-:W-:-:S04]  /*0620*/  LOP3.LUT R2, R3, 0x7f, RZ, 0xc0, !PT ;  /* 0x0000007f03027812 */ /* 0x000fc800078ec0ff */
[----:B-1----:R-:W-:-:S03]  /*0630*/  LEA R12, R2, UR4, 0x2 ;  /* 0x00000004020c7c11 */ /* 0x002fc6000f8e10ff */
[----:B------:R-:W1:Y:S01]  /*0640*/  LDC.64 R6, c[0x0][0x210] ;  /* 0x00008400ff067b82 */ /* 0x000e620000000a00 */
[----:B--2---:R2:W-:Y:S07]  /*0650*/  STS.128 [R4], R8 ;  /* 0x0000000804007388 */ /* 0x0045ee0000000c00 */
[----:B------:R-:W-:Y:S01]  /*0660*/  BAR.SYNC.DEFER_BLOCKING 0x0 ;  /* 0x0000000000007b1d */ /* 0x000fe20000010000 */
[----:B------:R-:W-:Y:S02]  /*0670*/  LOP3.LUT P0, RZ, R3, 0x80, RZ, 0xc0, !PT ;  /* 0x0000008003ff7812 */ /* 0x000fe4000780c0ff */
[----:B------:R-:W-:-:S04]  /*0680*/  LOP3.LUT R3, R0, 0x7f, R3, 0xf8, !PT ;  /* 0x0000007f00037812 */ /* 0x000fc800078ef803 */
[C---:B------:R-:W-:Y:S01]  /*0690*/  ISETP.LT.AND P0, PT, R3.reuse, 0x3c0, !P0 ;  /* 0x000003c00300780c */ /* 0x040fe20004701270 */
[----:B------:R-:W3:Y:S01]  /*06a0*/  LDS R12, [R12] ;  /* 0x000000000c0c7984 */ /* 0x000ee20000000800 */
[----:B-1----:R-:W-:Y:S01]  /*06b0*/  IMAD.WIDE R2, R3, 0x4, R6 ;  /* 0x0000000403027825 */ /* 0x002fe200078e0206 */
[----:B------:R-:W-:Y:S10]  /*06c0*/  BAR.SYNC.DEFER_BLOCKING 0x0 ;  /* 0x0000000000007b1d */ /* 0x000ff40000010000 */
[----:B--2---:R-:W-:Y:S05]  /*06d0*/  @!P0 EXIT ;  /* 0x000000000000894d */ /* 0x004fea0003800000 */
[----:B---3--:R-:W-:-:S05]  /*06e0*/  FMUL R5, R12, 0.0625 ;  /* 0x3d8000000c057820 */ /* 0x008fca0000400000 */
[----:B------:R-:W-:Y:S01]  /*06f0*/  STG.E desc[UR6][R2.64], R5 ;  /* 0x0000000502007986 */ /* 0x000fe2000c101906 */
[----:B------:R-:W-:Y:S05]  /*0700*/  EXIT ;  /* 0x000000000000794d */ /* 0x000fea0003800000 */
.L_x_0:
[----:B------:R-:W-:-:S00]  /*0710*/  BRA `(.L_x_0) ;  /* 0xfffffffc00fc7947 */ /* 0x000fc0000383ffff */
[----:B------:R-:W-:-:S00]  /*0720*/  NOP ;  /* 0x0000000000007918 */ /* 0x000fc00000000000 */
        /* <DEDUP_REMOVED lines=13> */
.L_x_1:


//--------------------- .nv.shared.triton_per_fused_mean_22 --------------------------
	.section	.nv.shared.triton_per_fused_mean_22,"aw",@nobits
	.sectionflags	@""
	.align	16
	.zero		1024


//--------------------- .nv.constant0.triton_per_fused_mean_22 --------------------------
	.section	.nv.constant0.triton_per_fused_mean_22,"a",@progbits
	.sectionflags	@""
	.align	4
.nv.constant0.triton_per_fused_mean_22:
	.zero		552
